//
// Generated by NVIDIA NVVM Compiler
//
// Compiler Build ID: CL-36424714
// Cuda compilation tools, release 13.0, V13.0.88
// Based on NVVM 20.0.0
//

.version 9.0
.target sm_100
.address_size 64

	// .globl	_Z15matrix_multiplyPiS_S_

.visible .entry _Z15matrix_multiplyPiS_S_(
	.param .u64 .ptr .align 1 _Z15matrix_multiplyPiS_S__param_0,
	.param .u64 .ptr .align 1 _Z15matrix_multiplyPiS_S__param_1,
	.param .u64 .ptr .align 1 _Z15matrix_multiplyPiS_S__param_2
)
{
	.reg .pred 	%p<2>;
	.reg .b32 	%r<44>;
	.reg .b64 	%rd<21>;

	ld.param.u64 	%rd6, [_Z15matrix_multiplyPiS_S__param_0];
	ld.param.u64 	%rd7, [_Z15matrix_multiplyPiS_S__param_1];
	ld.param.u64 	%rd8, [_Z15matrix_multiplyPiS_S__param_2];
	cvta.to.global.u64 	%rd9, %rd7;
	cvta.to.global.u64 	%rd10, %rd6;
	cvta.to.global.u64 	%rd11, %rd8;
	mov.u32 	%r9, %ctaid.x;
	mov.u32 	%r10, %ntid.x;
	mov.u32 	%r11, %tid.x;
	mad.lo.s32 	%r41, %r9, %r10, %r11;
	mov.u32 	%r12, %ctaid.y;
	mov.u32 	%r13, %ntid.y;
	mov.u32 	%r14, %tid.y;
	mad.lo.s32 	%r15, %r12, %r13, %r14;
	shl.b32 	%r16, %r15, 10;
	add.s32 	%r17, %r16, %r41;
	mul.wide.s32 	%rd12, %r17, 4;
	add.s64 	%rd1, %rd11, %rd12;
	mov.b32 	%r42, 0;
	st.global.u32 	[%rd1], %r42;
	mul.wide.u32 	%rd13, %r13, %r12;
	cvt.u64.u32 	%rd14, %r14;
	add.s64 	%rd15, %rd13, %rd14;
	shl.b64 	%rd16, %rd15, 12;
	add.s64 	%rd17, %rd16, %rd10;
	add.s64 	%rd20, %rd17, 16;
	add.s64 	%rd3, %rd9, 16384;
	mov.u32 	%r43, %r42;
$L__BB0_1:
	mul.wide.s32 	%rd18, %r41, 4;
	add.s64 	%rd19, %rd3, %rd18;
	ld.global.u32 	%r18, [%rd20+-16];
	ld.global.u32 	%r19, [%rd19+-16384];
	mad.lo.s32 	%r20, %r19, %r18, %r42;
	st.global.u32 	[%rd1], %r20;
	ld.global.u32 	%r21, [%rd20+-12];
	ld.global.u32 	%r22, [%rd19+-12288];
	mad.lo.s32 	%r23, %r22, %r21, %r20;
	st.global.u32 	[%rd1], %r23;
	ld.global.u32 	%r24, [%rd20+-8];
	ld.global.u32 	%r25, [%rd19+-8192];
	mad.lo.s32 	%r26, %r25, %r24, %r23;
	st.global.u32 	[%rd1], %r26;
	ld.global.u32 	%r27, [%rd20+-4];
	ld.global.u32 	%r28, [%rd19+-4096];
	mad.lo.s32 	%r29, %r28, %r27, %r26;
	st.global.u32 	[%rd1], %r29;
	ld.global.u32 	%r30, [%rd20];
	ld.global.u32 	%r31, [%rd19];
	mad.lo.s32 	%r32, %r31, %r30, %r29;
	st.global.u32 	[%rd1], %r32;
	ld.global.u32 	%r33, [%rd20+4];
	ld.global.u32 	%r34, [%rd19+4096];
	mad.lo.s32 	%r35, %r34, %r33, %r32;
	st.global.u32 	[%rd1], %r35;
	ld.global.u32 	%r36, [%rd20+8];
	ld.global.u32 	%r37, [%rd19+8192];
	mad.lo.s32 	%r38, %r37, %r36, %r35;
	st.global.u32 	[%rd1], %r38;
	ld.global.u32 	%r39, [%rd20+12];
	ld.global.u32 	%r40, [%rd19+12288];
	mad.lo.s32 	%r42, %r40, %r39, %r38;
	st.global.u32 	[%rd1], %r42;
	add.s32 	%r43, %r43, 8;
	add.s64 	%rd20, %rd20, 32;
	add.s32 	%r41, %r41, 8192;
	setp.ne.s32 	%p1, %r43, 1024;
	@%p1 bra 	$L__BB0_1;
	ret;

}


// ===== COMPILED SASS (sm_100) =====

	.target	sm_100

	.elftype	@"ET_EXEC"


//--------------------- .note.nv.tkinfo           --------------------------
	.section	.note.nv.tkinfo,"",@"SHT_NOTE"
	.sectionflags	@"SHF_NOTE_NV_TKINFO"
	.tkinfo
        /*0018*/ 	.word	0x00000002
        /*0030*/ 	.string	""
        /*0030*/ 	.string	"ptxas"
        /*0030*/ 	.string	"Cuda compilation tools, release 13.0, V13.0.88"
        /*0030*/ 	.string	"Build cuda_13.0.r13.0/compiler.36424714_0"
        /*0030*/ 	.string	"-arch sm_100 -m 64 "



//--------------------- .note.nv.cuinfo           --------------------------
	.section	.note.nv.cuinfo,"",@"SHT_NOTE"
	.sectionflags	@"SHF_NOTE_NV_CUINFO"
        /*0018*/ 	.short	0x0002
        /*001a*/ 	.short	0x0064
        /*001c*/ 	.short	0x0082
	.zero		2


//--------------------- .nv.info                  --------------------------
	.section	.nv.info,"",@"SHT_CUDA_INFO"
	.align	4


	//----- nvinfo : EIATTR_REGCOUNT
	.align		4
        /*0000*/ 	.byte	0x04, 0x2f
        /*0002*/ 	.short	(.L_1 - .L_0)
	.align		4
.L_0:
        /*0004*/ 	.word	index@(_Z15matrix_multiplyPiS_S_)
        /*0008*/ 	.word	0x00000016


	//----- nvinfo : EIATTR_FRAME_SIZE
	.align		4
.L_1:
        /*000c*/ 	.byte	0x04, 0x11
        /*000e*/ 	.short	(.L_3 - .L_2)
	.align		4
.L_2:
        /*0010*/ 	.word	index@(_Z15matrix_multiplyPiS_S_)
        /*0014*/ 	.word	0x00000000


	//----- nvinfo : EIATTR_MIN_STACK_SIZE
	.align		4
.L_3:
        /*0018*/ 	.byte	0x04, 0x12
        /*001a*/ 	.short	(.L_5 - .L_4)
	.align		4
.L_4:
        /*001c*/ 	.word	index@(_Z15matrix_multiplyPiS_S_)
        /*0020*/ 	.word	0x00000000
.L_5:


//--------------------- .nv.compat                --------------------------
	.section	.nv.compat,"",@"SHT_CUDA_COMPAT_INFO"
	.align	4
        /*0000*/ 	.byte	0x02, 0x09, 0x00, 0x00, 0x02, 0x02, 0x01, 0x00, 0x02, 0x05, 0x05, 0x00, 0x03, 0x07, 0x01, 0x01
        /*0010*/ 	.byte	0x02, 0x03, 0x00, 0x00, 0x02, 0x06, 0x01, 0x00, 0x04, 0x0b, 0x08, 0x00, 0x09, 0x00, 0x00, 0x00
        /*0020*/ 	.byte	0x00, 0x00, 0x00, 0x00


//--------------------- .nv.info._Z15matrix_multiplyPiS_S_ --------------------------
	.section	.nv.info._Z15matrix_multiplyPiS_S_,"",@"SHT_CUDA_INFO"
	.sectionflags	@""
	.align	4


	//----- nvinfo : EIATTR_CUDA_API_VERSION
	.align		4
        /*0000*/ 	.byte	0x04, 0x37
        /*0002*/ 	.short	(.L_7 - .L_6)
.L_6:
        /*0004*/ 	.word	0x00000082


	//----- nvinfo : EIATTR_KPARAM_INFO
	.align		4
.L_7:
        /*0008*/ 	.byte	0x04, 0x17
        /*000a*/ 	.short	(.L_9 - .L_8)
.L_8:
        /*000c*/ 	.word	0x00000000
        /*0010*/ 	.short	0x0002
        /*0012*/ 	.short	0x0010
        /*0014*/ 	.byte	0x00, 0xf5, 0x21, 0x00


	//----- nvinfo : EIATTR_KPARAM_INFO
	.align		4
.L_9:
        /*0018*/ 	.byte	0x04, 0x17
        /*001a*/ 	.short	(.L_11 - .L_10)
.L_10:
        /*001c*/ 	.word	0x00000000
        /*0020*/ 	.short	0x0001
        /*0022*/ 	.short	0x0008
        /*0024*/ 	.byte	0x00, 0xf5, 0x21, 0x00


	//----- nvinfo : EIATTR_KPARAM_INFO
	.align		4
.L_11:
        /*0028*/ 	.byte	0x04, 0x17
        /*002a*/ 	.short	(.L_13 - .L_12)
.L_12:
        /*002c*/ 	.word	0x00000000
        /*0030*/ 	.short	0x0000
        /*0032*/ 	.short	0x0000
        /*0034*/ 	.byte	0x00, 0xf5, 0x21, 0x00


	//----- nvinfo : EIATTR_SPARSE_MMA_MASK
	.align		4
.L_13:
        /*0038*/ 	.byte	0x03, 0x50
        /*003a*/ 	.short	0x0000


	//----- nvinfo : EIATTR_MAXREG_COUNT
	.align		4
        /*003c*/ 	.byte	0x03, 0x1b
        /*003e*/ 	.short	0x00ff


	//----- nvinfo : EIATTR_MERCURY_ISA_VERSION
	.align		4
        /*0040*/ 	.byte	0x03, 0x5f
        /*0042*/ 	.short	0x0101


	//----- nvinfo : EIATTR_VRC_CTA_INIT_COUNT
	.align		4
        /*0044*/ 	.byte	0x02, 0x4a
	.zero		1
	.zero		1


	//----- nvinfo : EIATTR_EXIT_INSTR_OFFSETS
	.align		4
        /*0048*/ 	.byte	0x04, 0x1c
        /*004a*/ 	.short	(.L_15 - .L_14)


	//   ....[0]....
.L_14:
        /*004c*/ 	.word	0x00000a90


	//----- nvinfo : EIATTR_CBANK_PARAM_SIZE
	.align		4
.L_15:
        /*0050*/ 	.byte	0x03, 0x19
        /*0052*/ 	.short	0x0018


	//----- nvinfo : EIATTR_PARAM_CBANK
	.align		4
        /*0054*/ 	.byte	0x04, 0x0a
        /*0056*/ 	.short	(.L_17 - .L_16)
	.align		4
.L_16:
        /*0058*/ 	.word	index@(.nv.constant0._Z15matrix_multiplyPiS_S_)
        /*005c*/ 	.short	0x0380
        /*005e*/ 	.short	0x0018


	//----- nvinfo : EIATTR_SW_WAR
	.align		4
.L_17:
        /*0060*/ 	.byte	0x04, 0x36
        /*0062*/ 	.short	(.L_19 - .L_18)
.L_18:
        /*0064*/ 	.word	0x00000008
.L_19:


//--------------------- .nv.callgraph             --------------------------
	.section	.nv.callgraph,"",@"SHT_CUDA_CALLGRAPH"
	.align	4
	.sectionentsize	8
	.align		4
        /*0000*/ 	.word	0x00000000
	.align		4
        /*0004*/ 	.word	0xffffffff
	.align		4
        /*0008*/ 	.word	0x00000000
	.align		4
        /*000c*/ 	.word	0xfffffffe
	.align		4
        /*0010*/ 	.word	0x00000000
	.align		4
        /*0014*/ 	.word	0xfffffffd
	.align		4
        /*0018*/ 	.word	0x00000000
	.align		4
        /*001c*/ 	.word	0xfffffffc


//--------------------- .text._Z15matrix_multiplyPiS_S_ --------------------------
	.section	.text._Z15matrix_multiplyPiS_S_,"ax",@progbits
	.align	128
        .global         _Z15matrix_multiplyPiS_S_
        .type           _Z15matrix_multiplyPiS_S_,@function
        .size           _Z15matrix_multiplyPiS_S_,(.L_x_2 - _Z15matrix_multiplyPiS_S_)
        .other          _Z15matrix_multiplyPiS_S_,@"STO_CUDA_ENTRY STV_DEFAULT"
_Z15matrix_multiplyPiS_S_:
.text._Z15matrix_multiplyPiS_S_:
[----:B------:R-:W-:Y:S01]  /*0000*/  LDC R1, c[0x0][0x37c] ;  /* 0x0000df00ff017b82 */ /* 0x000fe20000000800 */
[----:B------:R-:W0:Y:S07]  /*0010*/  S2R R5, SR_TID.X ;  /* 0x0000000000057919 */ /* 0x000e2e0000002100 */
[----:B------:R-:W0:Y:S01]  /*0020*/  S2UR UR4, SR_CTAID.X ;  /* 0x00000000000479c3 */ /* 0x000e220000002500 */
[----:B------:R-:W1:Y:S01]  /*0030*/  LDCU.64 UR6, c[0x0][0x358] ;  /* 0x00006b00ff0677ac */ /* 0x000e620008000a00 */
[----:B------:R-:W-:Y:S01]  /*0040*/  MOV R11, RZ ;  /* 0x000000ff000b7202 */ /* 0x000fe20000000f00 */
[----:B------:R-:W2:Y:S01]  /*0050*/  S2R R4, SR_TID.Y ;  /* 0x0000000000047919 */ /* 0x000ea20000002200 */
[----:B------:R-:W3:Y:S04]  /*0060*/  LDCU.128 UR8, c[0x0][0x380] ;  /* 0x00007000ff0877ac */ /* 0x000ee80008000c00 */
[----:B------:R-:W0:Y:S08]  /*0070*/  LDC R0, c[0x0][0x360] ;  /* 0x0000d800ff007b82 */ /* 0x000e300000000800 */
[----:B------:R-:W2:Y:S08]  /*0080*/  S2UR UR5, SR_CTAID.Y ;  /* 0x00000000000579c3 */ /* 0x000eb00000002600 */
[----:B------:R-:W2:Y:S08]  /*0090*/  LDC R7, c[0x0][0x364] ;  /* 0x0000d900ff077b82 */ /* 0x000eb00000000800 */
[----:B------:R-:W4:Y:S01]  /*00a0*/  LDC.64 R2, c[0x0][0x390] ;  /* 0x0000e400ff027b82 */ /* 0x000f220000000a00 */
[----:B0-----:R-:W-:Y:S01]  /*00b0*/  IMAD R0, R0, UR4, R5 ;  /* 0x0000000400007c24 */ /* 0x001fe2000f8e0205 */
[----:B---3--:R-:W-:-:S06]  /*00c0*/  UIADD3 UR4, UP0, UPT, UR10, 0x4000, URZ ;  /* 0x000040000a047890 */ /* 0x008fcc000ff1e0ff */
[----:B------:R-:W-:Y:S01]  /*00d0*/  MOV R6, UR4 ;  /* 0x0000000400067c02 */ /* 0x000fe20008000f00 */
[----:B------:R-:W-:Y:S01]  /*00e0*/  UMOV UR4, URZ ;  /* 0x000000ff00047c82 */ /* 0x000fe20008000000 */
[----:B--2---:R-:W-:-:S05]  /*00f0*/  IMAD R5, R7, UR5, R4 ;  /* 0x0000000507057c24 */ /* 0x004fca000f8e0204 */
[----:B------:R-:W-:-:S05]  /*0100*/  LEA R5, R5, R0, 0xa ;  /* 0x0000000005057211 */ /* 0x000fca00078e50ff */
[----:B----4-:R-:W-:-:S04]  /*0110*/  IMAD.WIDE R2, R5, 0x4, R2 ;  /* 0x0000000405027825 */ /* 0x010fc800078e0202 */
[----:B------:R-:W-:Y:S01]  /*0120*/  HFMA2 R5, -RZ, RZ, 0, 0 ;  /* 0x00000000ff057431 */ /* 0x000fe200000001ff */
[----:B-1----:R0:W-:Y:S02]  /*0130*/  STG.E desc[UR6][R2.64], RZ ;  /* 0x000000ff02007986 */ /* 0x0021e4000c101906 */
[----:B------:R-:W-:Y:S01]  /*0140*/  IMAD.WIDE.U32 R4, R7, UR5, R4 ;  /* 0x0000000507047c25 */ /* 0x000fe2000f8e0004 */
[----:B------:R-:W-:Y:S02]  /*0150*/  UIADD3.X UR5, UPT, UPT, URZ, UR11, URZ, UP0, !UPT ;  /* 0x0000000bff057290 */ /* 0x000fe400087fe4ff */
[----:B------:R-:W-:-:S04]  /*0160*/  LEA R10, P0, R4, UR8, 0xc ;  /* 0x00000008040a7c11 */ /* 0x000fc8000f8060ff */
[----:B------:R-:W-:Y:S02]  /*0170*/  MOV R7, UR5 ;  /* 0x0000000500077c02 */ /* 0x000fe40008000f00 */
[----:B------:R-:W-:Y:S02]  /*0180*/  IADD3 R10, P1, PT, R10, 0x10, RZ ;  /* 0x000000100a0a7810 */ /* 0x000fe40007f3e0ff */
[----:B------:R-:W-:-:S04]  /*0190*/  LEA.HI.X R5, R4, UR9, R5, 0xc, P0 ;  /* 0x0000000904057c11 */ /* 0x000fc800080f6405 */
[----:B0-----:R-:W-:-:S07]  /*01a0*/  IADD3.X R5, PT, PT, RZ, R5, RZ, P1, !PT ;  /* 0x00000005ff057210 */ /* 0x001fce0000ffe4ff */
.L_x_0:
[----:B------:R-:W-:Y:S01]  /*01b0*/  IMAD.WIDE R8, R0, 0x4, R6 ;  /* 0x0000000400087825 */ /* 0x000fe200078e0206 */
[----:B------:R-:W-:-:S04]  /*01c0*/  MOV R4, R10 ;  /* 0x0000000a00047202 */ /* 0x000fc80000000f00 */
[----:B--2---:R-:W2:Y:S04]  /*01d0*/  LDG.E R12, desc[UR6][R8.64+-0x4000] ;  /* 0xffc00006080c7981 */ /* 0x004ea8000c1e1900 */
[----:B------:R-:W2:Y:S02]  /*01e0*/  LDG.E R10, desc[UR6][R4.64+-0x10] ;  /* 0xfffff006040a7981 */ /* 0x000ea4000c1e1900 */
[----:B--2---:R-:W-:-:S05]  /*01f0*/  IMAD R11, R10, R12, R11 ;  /* 0x0000000c0a0b7224 */ /* 0x004fca00078e020b */
[----:B------:R0:W-:Y:S04]  /*0200*/  STG.E desc[UR6][R2.64], R11 ;  /* 0x0000000b02007986 */ /* 0x0001e8000c101906 */
[----:B------:R-:W2:Y:S04]  /*0210*/  LDG.E R10, desc[UR6][R4.64+-0xc] ;  /* 0xfffff406040a7981 */ /* 0x000ea8000c1e1900 */
[----:B------:R-:W2:Y:S02]  /*0220*/  LDG.E R12, desc[UR6][R8.64+-0x3000] ;  /* 0xffd00006080c7981 */ /* 0x000ea4000c1e1900 */
[----:B--2---:R-:W-:-:S05]  /*0230*/  IMAD R13, R10, R12, R11 ;  /* 0x0000000c0a0d7224 */ /* 0x004fca00078e020b */
[----:B------:R1:W-:Y:S04]  /*0240*/  STG.E desc[UR6][R2.64], R13 ;  /* 0x0000000d02007986 */ /* 0x0003e8000c101906 */
[----:B------:R-:W2:Y:S04]  /*0250*/  LDG.E R10, desc[UR6][R4.64+-0x8] ;  /* 0xfffff806040a7981 */ /* 0x000ea8000c1e1900 */
[----:B------:R-:W2:Y:S02]  /*0260*/  LDG.E R12, desc[UR6][R8.64+-0x2000] ;  /* 0xffe00006080c7981 */ /* 0x000ea4000c1e1900 */
[----:B--2---:R-:W-:-:S05]  /*0270*/  IMAD R15, R10, R12, R13 ;  /* 0x0000000c0a0f7224 */ /* 0x004fca00078e020d */
[----:B------:R2:W-:Y:S04]  /*0280*/  STG.E desc[UR6][R2.64], R15 ;  /* 0x0000000f02007986 */ /* 0x0005e8000c101906 */
[----:B------:R-:W0:Y:S04]  /*0290*/  LDG.E R10, desc[UR6][R4.64+-0x4] ;  /* 0xfffffc06040a7981 */ /* 0x000e28000c1e1900 */
[----:B------:R-:W0:Y:S02]  /*02a0*/  LDG.E R12, desc[UR6][R8.64+-0x1000] ;  /* 0xfff00006080c7981 */ /* 0x000e24000c1e1900 */
[----:B0-----:R-:W-:-:S05]  /*02b0*/  IMAD R11, R10, R12, R15 ;  /* 0x0000000c0a0b7224 */ /* 0x001fca00078e020f */
[----:B------:R0:W-:Y:S04]  /*02c0*/  STG.E desc[UR6][R2.64], R11 ;  /* 0x0000000b02007986 */ /* 0x0001e8000c101906 */
[----:B------:R-:W1:Y:S04]  /*02d0*/  LDG.E R10, desc[UR6][R4.64] ;  /* 0x00000006040a7981 */ /* 0x000e68000c1e1900 */
[----:B------:R-:W1:Y:S02]  /*02e0*/  LDG.E R12, desc[UR6][R8.64] ;  /* 0x00000006080c7981 */ /* 0x000e64000c1e1900 */
[----:B-1----:R-:W-:-:S05]  /*02f0*/  IMAD R13, R10, R12, R11 ;  /* 0x0000000c0a0d7224 */ /* 0x002fca00078e020b */
[----:B------:R1:W-:Y:S04]  /*0300*/  STG.E desc[UR6][R2.64], R13 ;  /* 0x0000000d02007986 */ /* 0x0003e8000c101906 */
[----:B------:R-:W2:Y:S04]  /*0310*/  LDG.E R10, desc[UR6][R4.64+0x4] ;  /* 0x00000406040a7981 */ /* 0x000ea8000c1e1900 */
[----:B------:R-:W2:Y:S02]  /*0320*/  LDG.E R12, desc[UR6][R8.64+0x1000] ;  /* 0x00100006080c7981 */ /* 0x000ea4000c1e1900 */
[----:B--2---:R-:W-:-:S05]  /*0330*/  IMAD R15, R10, R12, R13 ;  /* 0x0000000c0a0f7224 */ /* 0x004fca00078e020d */
[----:B------:R2:W-:Y:S04]  /*0340*/  STG.E desc[UR6][R2.64], R15 ;  /* 0x0000000f02007986 */ /* 0x0005e8000c101906 */
[----:B------:R-:W3:Y:S04]  /*0350*/  LDG.E R10, desc[UR6][R4.64+0x8] ;  /* 0x00000806040a7981 */ /* 0x000ee8000c1e1900 */
[----:B------:R-:W3:Y:S02]  /*0360*/  LDG.E R12, desc[UR6][R8.64+0x2000] ;  /* 0x00200006080c7981 */ /* 0x000ee4000c1e1900 */
[----:B---3--:R-:W-:-:S05]  /*0370*/  IMAD R17, R10, R12, R15 ;  /* 0x0000000c0a117224 */ /* 0x008fca00078e020f */
[----:B------:R-:W-:Y:S04]  /*0380*/  STG.E desc[UR6][R2.64], R17 ;  /* 0x0000001102007986 */ /* 0x000fe8000c101906 */
[----:B0-----:R-:W1:Y:S04]  /*0390*/  LDG.E R11, desc[UR6][R8.64+0x3000] ;  /* 0x00300006080b7981 */ /* 0x001e68000c1e1900 */
[----:B------:R-:W1:Y:S01]  /*03a0*/  LDG.E R10, desc[UR6][R4.64+0xc] ;  /* 0x00000c06040a7981 */ /* 0x000e62000c1e1900 */
[----:B------:R-:W-:Y:S01]  /*03b0*/  IADD3 R19, PT, PT, R0, 0x2000, RZ ;  /* 0x0000200000137810 */ /* 0x000fe20007ffe0ff */
[----:B-1----:R-:W-:-:S04]  /*03c0*/  IMAD R13, R10, R11, R17 ;  /* 0x0000000b0a0d7224 */ /* 0x002fc800078e0211 */
[----:B------:R-:W-:Y:S01]  /*03d0*/  IMAD.WIDE R10, R19, 0x4, R6 ;  /* 0x00000004130a7825 */ /* 0x000fe200078e0206 */
        /* <DEDUP_REMOVED lines=12> */
[----:B------:R-:W-:Y:S04]  /*04a0*/  STG.E desc[UR6][R2.64], R13 ;  /* 0x0000000d02007986 */ /* 0x000fe8000c101906 */
        /* <DEDUP_REMOVED lines=25> */
[----:B------:R-:W-:Y:S04]  /*0640*/  STG.E desc[UR6][R2.64], R17 ;  /* 0x0000001102007986 */ /* 0x000fe8000c101906 */
        /* <DEDUP_REMOVED lines=8> */
[----:B------:R-:W2:Y:S04]  /*06d0*/  LDG.E R8, desc[UR6][R4.64+0x3c] ;  /* 0x00003c0604087981 */ /* 0x000ea8000c1e1900 */
[----:B------:R-:W2:Y:S02]  /*06e0*/  LDG.E R10, desc[UR6][R12.64+-0x1000] ;  /* 0xfff000060c0a7981 */ /* 0x000ea4000c1e1900 */
[----:B--2---:R-:W-:-:S05]  /*06f0*/  IMAD R15, R8, R10, R9 ;  /* 0x0000000a080f7224 */ /* 0x004fca00078e0209 */
[----:B------:R2:W-:Y:S04]  /*0700*/  STG.E desc[UR6][R2.64], R15 ;  /* 0x0000000f02007986 */ /* 0x0005e8000c101906 */
[----:B------:R-:W1:Y:S04]  /*0710*/  LDG.E R8, desc[UR6][R4.64+0x40] ;  /* 0x0000400604087981 */ /* 0x000e68000c1e1900 */
[----:B------:R-:W1:Y:S02]  /*0720*/  LDG.E R10, desc[UR6][R12.64] ;  /* 0x000000060c0a7981 */ /* 0x000e64000c1e1900 */
[----:B-1----:R-:W-:-:S05]  /*0730*/  IMAD R11, R8, R10, R15 ;  /* 0x0000000a080b7224 */ /* 0x002fca00078e020f */
[----:B------:R1:W-:Y:S04]  /*0740*/  STG.E desc[UR6][R2.64], R11 ;  /* 0x0000000b02007986 */ /* 0x0003e8000c101906 */
[----:B------:R-:W3:Y:S04]  /*0750*/  LDG.E R8, desc[UR6][R4.64+0x44] ;  /* 0x0000440604087981 */ /* 0x000ee8000c1e1900 */
[----:B------:R-:W3:Y:S02]  /*0760*/  LDG.E R10, desc[UR6][R12.64+0x1000] ;  /* 0x001000060c0a7981 */ /* 0x000ee4000c1e1900 */
[----:B---3--:R-:W-:-:S05]  /*0770*/  IMAD R17, R8, R10, R11 ;  /* 0x0000000a08117224 */ /* 0x008fca00078e020b */
[----:B------:R-:W-:Y:S04]  /*0780*/  STG.E desc[UR6][R2.64], R17 ;  /* 0x0000001102007986 */ /* 0x000fe8000c101906 */
[----:B------:R-:W2:Y:S04]  /*0790*/  LDG.E R8, desc[UR6][R4.64+0x48] ;  /* 0x0000480604087981 */ /* 0x000ea8000c1e1900 */
[----:B0-----:R-:W2:Y:S02]  /*07a0*/  LDG.E R9, desc[UR6][R12.64+0x2000] ;  /* 0x002000060c097981 */ /* 0x001ea4000c1e1900 */
[----:B--2---:R-:W-:-:S05]  /*07b0*/  IMAD R15, R8, R9, R17 ;  /* 0x00000009080f7224 */ /* 0x004fca00078e0211 */
[----:B------:R0:W-:Y:S04]  /*07c0*/  STG.E desc[UR6][R2.64], R15 ;  /* 0x0000000f02007986 */ /* 0x0001e8000c101906 */
[----:B------:R-:W2:Y:S04]  /*07d0*/  LDG.E R9, desc[UR6][R12.64+0x3000] ;  /* 0x003000060c097981 */ /* 0x000ea8000c1e1900 */
[----:B------:R-:W2:Y:S01]  /*07e0*/  LDG.E R8, desc[UR6][R4.64+0x4c] ;  /* 0x00004c0604087981 */ /* 0x000ea2000c1e1900 */
[----:B-1----:R-:W-:Y:S01]  /*07f0*/  IADD3 R11, PT, PT, R0, 0x6000, RZ ;  /* 0x00006000000b7810 */ /* 0x002fe20007ffe0ff */
[----:B--2---:R-:W-:-:S04]  /*0800*/  IMAD R19, R8, R9, R15 ;  /* 0x0000000908137224 */ /* 0x004fc800078e020f */
[----:B------:R-:W-:Y:S01]  /*0810*/  IMAD.WIDE R8, R11, 0x4, R6 ;  /* 0x000000040b087825 */ /* 0x000fe200078e0206 */
[----:B------:R-:W-:Y:S04]  /*0820*/  STG.E desc[UR6][R2.64], R19 ;  /* 0x0000001302007986 */ /* 0x000fe8000c101906 */
        /* <DEDUP_REMOVED lines=24> */
[----:B------:R-:W3:Y:S04]  /*09b0*/  LDG.E R10, desc[UR6][R4.64+0x68] ;  /* 0x00006806040a7981 */ /* 0x000ee8000c1e1900 */
[----:B------:R-:W3:Y:S02]  /*09c0*/  LDG.E R12, desc[UR6][R8.64+0x2000] ;  /* 0x00200006080c7981 */ /* 0x000ee4000c1e1900 */
[----:B---3--:R-:W-:-:S05]  /*09d0*/  IMAD R17, R10, R12, R15 ;  /* 0x0000000c0a117224 */ /* 0x008fca00078e020f */
[----:B------:R2:W-:Y:S04]  /*09e0*/  STG.E desc[UR6][R2.64], R17 ;  /* 0x0000001102007986 */ /* 0x0005e8000c101906 */
[----:B-1----:R-:W3:Y:S04]  /*09f0*/  LDG.E R11, desc[UR6][R8.64+0x3000] ;  /* 0x00300006080b7981 */ /* 0x002ee8000c1e1900 */
[----:B------:R-:W3:Y:S01]  /*0a00*/  LDG.E R10, desc[UR6][R4.64+0x6c] ;  /* 0x00006c06040a7981 */ /* 0x000ee2000c1e1900 */
[----:B------:R-:W-:-:S04]  /*0a10*/  UIADD3 UR4, UPT, UPT, UR4, 0x20, URZ ;  /* 0x0000002004047890 */ /* 0x000fc8000fffe0ff */
[----:B------:R-:W-:Y:S01]  /*0a20*/  UISETP.NE.AND UP0, UPT, UR4, 0x400, UPT ;  /* 0x000004000400788c */ /* 0x000fe2000bf05270 */
[----:B------:R-:W-:Y:S01]  /*0a30*/  IADD3 R0, PT, PT, R0, 0x8000, RZ ;  /* 0x0000800000007810 */ /* 0x000fe20007ffe0ff */
[----:B---3--:R-:W-:-:S05]  /*0a40*/  IMAD R11, R10, R11, R17 ;  /* 0x0000000b0a0b7224 */ /* 0x008fca00078e0211 */
[----:B------:R2:W-:Y:S01]  /*0a50*/  STG.E desc[UR6][R2.64], R11 ;  /* 0x0000000b02007986 */ /* 0x0005e2000c101906 */
[----:B------:R-:W-:-:S04]  /*0a60*/  IADD3 R10, P0, PT, R4, 0x80, RZ ;  /* 0x00000080040a7810 */ /* 0x000fc80007f1e0ff */
[----:B------:R-:W-:Y:S01]  /*0a70*/  IADD3.X R5, PT, PT, RZ, R5, RZ, P0, !PT ;  /* 0x00000005ff057210 */ /* 0x000fe200007fe4ff */
[----:B------:R-:W-:Y:S08]  /*0a80*/  BRA.U UP0, `(.L_x_0) ;  /* 0xfffffff500c87547 */ /* 0x000ff0000b83ffff */
[----:B------:R-:W-:Y:S05]  /*0a90*/  EXIT ;  /* 0x000000000000794d */ /* 0x000fea0003800000 */
.L_x_1:
[----:B------:R-:W-:-:S00]  /*0aa0*/  BRA `(.L_x_1) ;  /* 0xfffffffc00fc7947 */ /* 0x000fc0000383ffff */
[----:B------:R-:W-:-:S00]  /*0ab0*/  NOP ;  /* 0x0000000000007918 */ /* 0x000fc00000000000 */
        /* <DEDUP_REMOVED lines=12> */
.L_x_2:


//--------------------- .nv.shared.reserved.0     --------------------------
	.section	.nv.shared.reserved.0,"aw",@nobits
	.weak		__nv_reservedSMEM_offset_0_alias
	.size		__nv_reservedSMEM_offset_0_alias, 0, 64
	.other		__nv_reservedSMEM_offset_0_alias,@"STO_CUDA_RESERVED_SHARED STV_DEFAULT"
__nv_reservedSMEM_offset_0_alias:
	.zero		0
	.zero		64


//--------------------- .nv.constant0._Z15matrix_multiplyPiS_S_ --------------------------
	.section	.nv.constant0._Z15matrix_multiplyPiS_S_,"a",@progbits
	.sectionflags	@""
	.align	4
.nv.constant0._Z15matrix_multiplyPiS_S_:
	.zero		920


//--------------------- SYMBOLS --------------------------

	.type		.nv.reservedSmem.offset0,@object
	.size		.nv.reservedSmem.offset0,0x4
